//
// Generated by NVIDIA NVVM Compiler
//
// Compiler Build ID: CL-36424714
// Cuda compilation tools, release 13.0, V13.0.88
// Based on NVVM 20.0.0
//

.version 9.0
.target sm_100
.address_size 64

	// .globl	_Z12modifySquareP6Squarei

.visible .entry _Z12modifySquareP6Squarei(
	.param .u64 .ptr .align 1 _Z12modifySquareP6Squarei_param_0,
	.param .u32 _Z12modifySquareP6Squarei_param_1
)
{
	.reg .pred 	%p<5>;
	.reg .b32 	%r<24>;
	.reg .b32 	%f<2>;
	.reg .b64 	%rd<11>;

	ld.param.u64 	%rd2, [_Z12modifySquareP6Squarei_param_0];
	ld.param.u32 	%r12, [_Z12modifySquareP6Squarei_param_1];
	mov.u32 	%r13, %ctaid.y;
	mov.u32 	%r1, %ntid.y;
	mov.u32 	%r14, %tid.y;
	mad.lo.s32 	%r21, %r13, %r1, %r14;
	setp.ge.s32 	%p1, %r21, %r12;
	@%p1 bra 	$L__BB0_6;
	mov.u32 	%r15, %ntid.x;
	cvta.to.global.u64 	%rd1, %rd2;
	mov.u32 	%r16, %nctaid.x;
	mul.lo.s32 	%r3, %r16, %r15;
	mov.u32 	%r17, %nctaid.y;
	mul.lo.s32 	%r4, %r17, %r1;
	mov.u32 	%r18, %tid.x;
	mov.u32 	%r19, %ctaid.x;
	mad.lo.s32 	%r23, %r19, %r15, %r18;
$L__BB0_2:
	setp.ge.s32 	%p2, %r23, %r12;
	@%p2 bra 	$L__BB0_5;
	cvt.rn.f32.s32 	%f1, %r21;
	mul.wide.s32 	%rd5, %r21, 8;
$L__BB0_4:
	ld.global.u64 	%rd3, [%rd1+8];
	cvta.to.global.u64 	%rd4, %rd3;
	add.s64 	%rd6, %rd4, %rd5;
	ld.global.u64 	%rd7, [%rd6];
	cvta.to.global.u64 	%rd8, %rd7;
	mul.wide.s32 	%rd9, %r23, 4;
	add.s64 	%rd10, %rd8, %rd9;
	st.global.f32 	[%rd10], %f1;
	add.s32 	%r23, %r23, %r3;
	setp.lt.s32 	%p3, %r23, %r12;
	@%p3 bra 	$L__BB0_4;
$L__BB0_5:
	add.s32 	%r21, %r21, %r4;
	setp.lt.s32 	%p4, %r21, %r12;
	@%p4 bra 	$L__BB0_2;
$L__BB0_6:
	ret;

}


// ===== COMPILED SASS (sm_100) =====

	.target	sm_100

	.elftype	@"ET_EXEC"


//--------------------- .note.nv.tkinfo           --------------------------
	.section	.note.nv.tkinfo,"",@"SHT_NOTE"
	.sectionflags	@"SHF_NOTE_NV_TKINFO"
	.tkinfo
        /*0018*/ 	.word	0x00000002
        /*0030*/ 	.string	""
        /*0030*/ 	.string	"ptxas"
        /*0030*/ 	.string	"Cuda compilation tools, release 13.0, V13.0.88"
        /*0030*/ 	.string	"Build cuda_13.0.r13.0/compiler.36424714_0"
        /*0030*/ 	.string	"-arch sm_100 -m 64 "



//--------------------- .note.nv.cuinfo           --------------------------
	.section	.note.nv.cuinfo,"",@"SHT_NOTE"
	.sectionflags	@"SHF_NOTE_NV_CUINFO"
        /*0018*/ 	.short	0x0002
        /*001a*/ 	.short	0x0064
        /*001c*/ 	.short	0x0082
	.zero		2


//--------------------- .nv.info                  --------------------------
	.section	.nv.info,"",@"SHT_CUDA_INFO"
	.align	4


	//----- nvinfo : EIATTR_REGCOUNT
	.align		4
        /*0000*/ 	.byte	0x04, 0x2f
        /*0002*/ 	.short	(.L_1 - .L_0)
	.align		4
.L_0:
        /*0004*/ 	.word	index@(_Z12modifySquareP6Squarei)
        /*0008*/ 	.word	0x00000010


	//----- nvinfo : EIATTR_FRAME_SIZE
	.align		4
.L_1:
        /*000c*/ 	.byte	0x04, 0x11
        /*000e*/ 	.short	(.L_3 - .L_2)
	.align		4
.L_2:
        /*0010*/ 	.word	index@(_Z12modifySquareP6Squarei)
        /*0014*/ 	.word	0x00000000


	//----- nvinfo : EIATTR_MIN_STACK_SIZE
	.align		4
.L_3:
        /*0018*/ 	.byte	0x04, 0x12
        /*001a*/ 	.short	(.L_5 - .L_4)
	.align		4
.L_4:
        /*001c*/ 	.word	index@(_Z12modifySquareP6Squarei)
        /*0020*/ 	.word	0x00000000
.L_5:


//--------------------- .nv.compat                --------------------------
	.section	.nv.compat,"",@"SHT_CUDA_COMPAT_INFO"
	.align	4
        /*0000*/ 	.byte	0x02, 0x09, 0x00, 0x00, 0x02, 0x02, 0x01, 0x00, 0x02, 0x05, 0x05, 0x00, 0x03, 0x07, 0x01, 0x01
        /*0010*/ 	.byte	0x02, 0x03, 0x00, 0x00, 0x02, 0x06, 0x01, 0x00, 0x04, 0x0b, 0x08, 0x00, 0x09, 0x00, 0x00, 0x00
        /*0020*/ 	.byte	0x00, 0x00, 0x00, 0x00


//--------------------- .nv.info._Z12modifySquareP6Squarei --------------------------
	.section	.nv.info._Z12modifySquareP6Squarei,"",@"SHT_CUDA_INFO"
	.sectionflags	@""
	.align	4


	//----- nvinfo : EIATTR_CUDA_API_VERSION
	.align		4
        /*0000*/ 	.byte	0x04, 0x37
        /*0002*/ 	.short	(.L_7 - .L_6)
.L_6:
        /*0004*/ 	.word	0x00000082


	//----- nvinfo : EIATTR_KPARAM_INFO
	.align		4
.L_7:
        /*0008*/ 	.byte	0x04, 0x17
        /*000a*/ 	.short	(.L_9 - .L_8)
.L_8:
        /*000c*/ 	.word	0x00000000
        /*0010*/ 	.short	0x0001
        /*0012*/ 	.short	0x0008
        /*0014*/ 	.byte	0x00, 0xf0, 0x11, 0x00


	//----- nvinfo : EIATTR_KPARAM_INFO
	.align		4
.L_9:
        /*0018*/ 	.byte	0x04, 0x17
        /*001a*/ 	.short	(.L_11 - .L_10)
.L_10:
        /*001c*/ 	.word	0x00000000
        /*0020*/ 	.short	0x0000
        /*0022*/ 	.short	0x0000
        /*0024*/ 	.byte	0x00, 0xf5, 0x21, 0x00


	//----- nvinfo : EIATTR_SPARSE_MMA_MASK
	.align		4
.L_11:
        /*0028*/ 	.byte	0x03, 0x50
        /*002a*/ 	.short	0x0000


	//----- nvinfo : EIATTR_MAXREG_COUNT
	.align		4
        /*002c*/ 	.byte	0x03, 0x1b
        /*002e*/ 	.short	0x00ff


	//----- nvinfo : EIATTR_MERCURY_ISA_VERSION
	.align		4
        /*0030*/ 	.byte	0x03, 0x5f
        /*0032*/ 	.short	0x0101


	//----- nvinfo : EIATTR_VRC_CTA_INIT_COUNT
	.align		4
        /*0034*/ 	.byte	0x02, 0x4a
	.zero		1
	.zero		1


	//----- nvinfo : EIATTR_EXIT_INSTR_OFFSETS
	.align		4
        /*0038*/ 	.byte	0x04, 0x1c
        /*003a*/ 	.short	(.L_13 - .L_12)


	//   ....[0]....
.L_12:
        /*003c*/ 	.word	0x00000070


	//   ....[1]....
        /*0040*/ 	.word	0x00000230


	//----- nvinfo : EIATTR_CRS_STACK_SIZE
	.align		4
.L_13:
        /*0044*/ 	.byte	0x04, 0x1e
        /*0046*/ 	.short	(.L_15 - .L_14)
.L_14:
        /*0048*/ 	.word	0x00000000


	//----- nvinfo : EIATTR_CBANK_PARAM_SIZE
	.align		4
.L_15:
        /*004c*/ 	.byte	0x03, 0x19
        /*004e*/ 	.short	0x000c


	//----- nvinfo : EIATTR_PARAM_CBANK
	.align		4
        /*0050*/ 	.byte	0x04, 0x0a
        /*0052*/ 	.short	(.L_17 - .L_16)
	.align		4
.L_16:
        /*0054*/ 	.word	index@(.nv.constant0._Z12modifySquareP6Squarei)
        /*0058*/ 	.short	0x0380
        /*005a*/ 	.short	0x000c


	//----- nvinfo : EIATTR_SW_WAR
	.align		4
.L_17:
        /*005c*/ 	.byte	0x04, 0x36
        /*005e*/ 	.short	(.L_19 - .L_18)
.L_18:
        /*0060*/ 	.word	0x00000008
.L_19:


//--------------------- .nv.callgraph             --------------------------
	.section	.nv.callgraph,"",@"SHT_CUDA_CALLGRAPH"
	.align	4
	.sectionentsize	8
	.align		4
        /*0000*/ 	.word	0x00000000
	.align		4
        /*0004*/ 	.word	0xffffffff
	.align		4
        /*0008*/ 	.word	0x00000000
	.align		4
        /*000c*/ 	.word	0xfffffffe
	.align		4
        /*0010*/ 	.word	0x00000000
	.align		4
        /*0014*/ 	.word	0xfffffffd
	.align		4
        /*0018*/ 	.word	0x00000000
	.align		4
        /*001c*/ 	.word	0xfffffffc


//--------------------- .text._Z12modifySquareP6Squarei --------------------------
	.section	.text._Z12modifySquareP6Squarei,"ax",@progbits
	.align	128
        .global         _Z12modifySquareP6Squarei
        .type           _Z12modifySquareP6Squarei,@function
        .size           _Z12modifySquareP6Squarei,(.L_x_5 - _Z12modifySquareP6Squarei)
        .other          _Z12modifySquareP6Squarei,@"STO_CUDA_ENTRY STV_DEFAULT"
_Z12modifySquareP6Squarei:
.text._Z12modifySquareP6Squarei:
[----:B------:R-:W-:Y:S01]  /*0000*/  LDC R1, c[0x0][0x37c] ;  /* 0x0000df00ff017b82 */ /* 0x000fe20000000800 */
[----:B------:R-:W0:Y:S07]  /*0010*/  S2R R0, SR_TID.Y ;  /* 0x0000000000007919 */ /* 0x000e2e0000002200 */
[----:B------:R-:W0:Y:S01]  /*0020*/  S2UR UR4, SR_CTAID.Y ;  /* 0x00000000000479c3 */ /* 0x000e220000002600 */
[----:B------:R-:W1:Y:S07]  /*0030*/  LDCU UR5, c[0x0][0x388] ;  /* 0x00007100ff0577ac */ /* 0x000e6e0008000800 */
[----:B------:R-:W0:Y:S02]  /*0040*/  LDC R9, c[0x0][0x364] ;  /* 0x0000d900ff097b82 */ /* 0x000e240000000800 */
[----:B0-----:R-:W-:-:S05]  /*0050*/  IMAD R0, R9, UR4, R0 ;  /* 0x0000000409007c24 */ /* 0x001fca000f8e0200 */
[----:B-1----:R-:W-:-:S13]  /*0060*/  ISETP.GE.AND P0, PT, R0, UR5, PT ;  /* 0x0000000500007c0c */ /* 0x002fda000bf06270 */
[----:B------:R-:W-:Y:S05]  /*0070*/  @P0 EXIT ;  /* 0x000000000000094d */ /* 0x000fea0003800000 */
[----:B------:R-:W0:Y:S01]  /*0080*/  S2R R11, SR_TID.X ;  /* 0x00000000000b7919 */ /* 0x000e220000002100 */
[----:B------:R-:W1:Y:S01]  /*0090*/  LDCU UR5, c[0x0][0x360] ;  /* 0x00006c00ff0577ac */ /* 0x000e620008000800 */
[----:B------:R-:W0:Y:S01]  /*00a0*/  S2R R2, SR_CTAID.X ;  /* 0x0000000000027919 */ /* 0x000e220000002500 */
[----:B------:R-:W1:Y:S01]  /*00b0*/  LDCU UR4, c[0x0][0x370] ;  /* 0x00006e00ff0477ac */ /* 0x000e620008000800 */
[----:B------:R-:W2:Y:S01]  /*00c0*/  LDCU UR6, c[0x0][0x374] ;  /* 0x00006e80ff0677ac */ /* 0x000ea20008000800 */
[----:B------:R-:W3:Y:S01]  /*00d0*/  LDCU.64 UR8, c[0x0][0x358] ;  /* 0x00006b00ff0877ac */ /* 0x000ee20008000a00 */
[----:B-1----:R-:W-:Y:S01]  /*00e0*/  UIMAD UR4, UR5, UR4, URZ ;  /* 0x00000004050472a4 */ /* 0x002fe2000f8e02ff */
[----:B--2---:R-:W-:Y:S02]  /*00f0*/  IMAD R9, R9, UR6, RZ ;  /* 0x0000000609097c24 */ /* 0x004fe4000f8e02ff */
[----:B0--3--:R-:W-:-:S09]  /*0100*/  IMAD R11, R2, UR5, R11 ;  /* 0x00000005020b7c24 */ /* 0x009fd2000f8e020b */
.L_x_3:
[----:B------:R-:W0:Y:S01]  /*0110*/  LDC R8, c[0x0][0x388] ;  /* 0x0000e200ff087b82 */ /* 0x000e220000000800 */
[----:B------:R-:W-:Y:S01]  /*0120*/  BSSY.RECONVERGENT B0, `(.L_x_0) ;  /* 0x000000d000007945 */ /* 0x000fe20003800200 */
[----:B0-----:R-:W-:-:S13]  /*0130*/  ISETP.GE.AND P0, PT, R11, R8, PT ;  /* 0x000000080b00720c */ /* 0x001fda0003f06270 */
[----:B------:R-:W-:Y:S05]  /*0140*/  @P0 BRA `(.L_x_1) ;  /* 0x0000000000280947 */ /* 0x000fea0003800000 */
[----:B------:R-:W0:Y:S01]  /*0150*/  LDC.64 R6, c[0x0][0x380] ;  /* 0x0000e000ff067b82 */ /* 0x000e220000000a00 */
[----:B------:R-:W-:-:S07]  /*0160*/  I2FP.F32.S32 R13, R0 ;  /* 0x00000000000d7245 */ /* 0x000fce0000201400 */
.L_x_2:
[----:B0-----:R-:W2:Y:S02]  /*0170*/  LDG.E.64 R2, desc[UR8][R6.64+0x8] ;  /* 0x0000080806027981 */ /* 0x001ea4000c1e1b00 */
[----:B--2---:R-:W-:-:S06]  /*0180*/  IMAD.WIDE R2, R0, 0x8, R2 ;  /* 0x0000000800027825 */ /* 0x004fcc00078e0202 */
[----:B------:R-:W2:Y:S02]  /*0190*/  LDG.E.64 R2, desc[UR8][R2.64] ;  /* 0x0000000802027981 */ /* 0x000ea4000c1e1b00 */
[C---:B--2---:R-:W-:Y:S01]  /*01a0*/  IMAD.WIDE R4, R11.reuse, 0x4, R2 ;  /* 0x000000040b047825 */ /* 0x044fe200078e0202 */
[----:B------:R-:W-:-:S04]  /*01b0*/  IADD3 R11, PT, PT, R11, UR4, RZ ;  /* 0x000000040b0b7c10 */ /* 0x000fc8000fffe0ff */
[----:B------:R1:W-:Y:S01]  /*01c0*/  STG.E desc[UR8][R4.64], R13 ;  /* 0x0000000d04007986 */ /* 0x0003e2000c101908 */
[----:B------:R-:W-:-:S13]  /*01d0*/  ISETP.GE.AND P0, PT, R11, R8, PT ;  /* 0x000000080b00720c */ /* 0x000fda0003f06270 */
[----:B-1----:R-:W-:Y:S05]  /*01e0*/  @!P0 BRA `(.L_x_2) ;  /* 0xfffffffc00e08947 */ /* 0x002fea000383ffff */
.L_x_1:
[----:B------:R-:W-:Y:S05]  /*01f0*/  BSYNC.RECONVERGENT B0 ;  /* 0x0000000000007941 */ /* 0x000fea0003800200 */
.L_x_0:
[----:B------:R-:W-:-:S04]  /*0200*/  IADD3 R0, PT, PT, R9, R0, RZ ;  /* 0x0000000009007210 */ /* 0x000fc80007ffe0ff */
[----:B------:R-:W-:-:S13]  /*0210*/  ISETP.GE.AND P0, PT, R0, R8, PT ;  /* 0x000000080000720c */ /* 0x000fda0003f06270 */
[----:B------:R-:W-:Y:S05]  /*0220*/  @!P0 BRA `(.L_x_3) ;  /* 0xfffffffc00b88947 */ /* 0x000fea000383ffff */
[----:B------:R-:W-:Y:S05]  /*0230*/  EXIT ;  /* 0x000000000000794d */ /* 0x000fea0003800000 */
.L_x_4:
[----:B------:R-:W-:-:S00]  /*0240*/  BRA `(.L_x_4) ;  /* 0xfffffffc00fc7947 */ /* 0x000fc0000383ffff */
[----:B------:R-:W-:-:S00]  /*0250*/  NOP ;  /* 0x0000000000007918 */ /* 0x000fc00000000000 */
        /* <DEDUP_REMOVED lines=10> */
.L_x_5:


//--------------------- .nv.shared.reserved.0     --------------------------
	.section	.nv.shared.reserved.0,"aw",@nobits
	.weak		__nv_reservedSMEM_offset_0_alias
	.size		__nv_reservedSMEM_offset_0_alias, 0, 64
	.other		__nv_reservedSMEM_offset_0_alias,@"STO_CUDA_RESERVED_SHARED STV_DEFAULT"
__nv_reservedSMEM_offset_0_alias:
	.zero		0
	.zero		64


//--------------------- .nv.constant0._Z12modifySquareP6Squarei --------------------------
	.section	.nv.constant0._Z12modifySquareP6Squarei,"a",@progbits
	.sectionflags	@""
	.align	4
.nv.constant0._Z12modifySquareP6Squarei:
	.zero		908


//--------------------- SYMBOLS --------------------------

	.type		.nv.reservedSmem.offset0,@object
	.size		.nv.reservedSmem.offset0,0x4
